	.headerflags	@"EF_CUDA_TEXMODE_UNIFIED EF_CUDA_64BIT_ADDRESS EF_CUDA_ACCELERATORS EF_CUDA_SM90 EF_CUDA_VIRTUAL_SM(EF_CUDA_SM90)"
	.elftype	@"ET_EXEC"


//--------------------- .nv.info                  --------------------------
	.section	.nv.info,"",@"SHT_CUDA_INFO"
	.align	4


	//----- nvinfo : EIATTR_REGCOUNT
	.align		4
        /*0000*/ 	.byte	0x04, 0x2f
        /*0002*/ 	.short	(.L_1 - .L_0)
	.align		4
.L_0:
        /*0004*/ 	.word	index@(triton_poi_fused__to_copy_11)
        /*0008*/ 	.word	0x0000000a


	//----- nvinfo : EIATTR_MIN_STACK_SIZE
	.align		4
.L_1:
        /*000c*/ 	.byte	0x04, 0x12
        /*000e*/ 	.short	(.L_3 - .L_2)
	.align		4
.L_2:
        /*0010*/ 	.word	index@(triton_poi_fused__to_copy_11)
        /*0014*/ 	.word	0x00000000


	//----- nvinfo : EIATTR_FRAME_SIZE
	.align		4
.L_3:
        /*0018*/ 	.byte	0x04, 0x11
        /*001a*/ 	.short	(.L_5 - .L_4)
	.align		4
.L_4:
        /*001c*/ 	.word	index@(triton_poi_fused__to_copy_11)
        /*0020*/ 	.word	0x00000000


	//----- nvinfo : EIATTR_MIN_STACK_SIZE
	.align		4
.L_5:
        /*0024*/ 	.byte	0x04, 0x12
        /*0026*/ 	.short	(.L_7 - .L_6)
	.align		4
.L_6:
        /*0028*/ 	.word	index@(triton_poi_fused__to_copy_11)
        /*002c*/ 	.word	0x00000000
.L_7:


//--------------------- .nv.info.triton_poi_fused__to_copy_11 --------------------------
	.section	.nv.info.triton_poi_fused__to_copy_11,"",@"SHT_CUDA_INFO"
	.sectionflags	@""
	.align	4


	//----- nvinfo : EIATTR_CUDA_API_VERSION
	.align		4
        /*0000*/ 	.byte	0x04, 0x37
        /*0002*/ 	.short	(.L_9 - .L_8)
.L_8:
        /*0004*/ 	.word	0x0000007c


	//----- nvinfo : EIATTR_KPARAM_INFO
	.align		4
.L_9:
        /*0008*/ 	.byte	0x04, 0x17
        /*000a*/ 	.short	(.L_11 - .L_10)
.L_10:
        /*000c*/ 	.word	0x00000000
        /*0010*/ 	.short	0x0001
        /*0012*/ 	.short	0x0008
        /*0014*/ 	.byte	0x00, 0xf0, 0x11, 0x00


	//----- nvinfo : EIATTR_KPARAM_INFO
	.align		4
.L_11:
        /*0018*/ 	.byte	0x04, 0x17
        /*001a*/ 	.short	(.L_13 - .L_12)
.L_12:
        /*001c*/ 	.word	0x00000000
        /*0020*/ 	.short	0x0000
        /*0022*/ 	.short	0x0000
        /*0024*/ 	.byte	0x00, 0xf4, 0x21, 0x00


	//----- nvinfo : EIATTR_SPARSE_MMA_MASK
	.align		4
.L_13:
        /*0028*/ 	.byte	0x03, 0x50
        /*002a*/ 	.short	0x0000


	//----- nvinfo : EIATTR_MAXREG_COUNT
	.align		4
        /*002c*/ 	.byte	0x03, 0x1b
        /*002e*/ 	.short	0x00ff


	//----- nvinfo : EIATTR_EXIT_INSTR_OFFSETS
	.align		4
        /*0030*/ 	.byte	0x04, 0x1c
        /*0032*/ 	.short	(.L_15 - .L_14)


	//   ....[0]....
.L_14:
        /*0034*/ 	.word	0x00000100


	//   ....[1]....
        /*0038*/ 	.word	0x00000130


	//----- nvinfo : EIATTR_REQNTID
	.align		4
.L_15:
        /*003c*/ 	.byte	0x04, 0x10
        /*003e*/ 	.short	(.L_17 - .L_16)
.L_16:
        /*0040*/ 	.word	0x00000020
        /*0044*/ 	.word	0x00000001
        /*0048*/ 	.word	0x00000001


	//----- nvinfo : EIATTR_CBANK_PARAM_SIZE
	.align		4
.L_17:
        /*004c*/ 	.byte	0x03, 0x19
        /*004e*/ 	.short	0x000c


	//----- nvinfo : EIATTR_PARAM_CBANK
	.align		4
        /*0050*/ 	.byte	0x04, 0x0a
        /*0052*/ 	.short	(.L_19 - .L_18)
	.align		4
.L_18:
        /*0054*/ 	.word	index@(.nv.constant0.triton_poi_fused__to_copy_11)
        /*0058*/ 	.short	0x0210
        /*005a*/ 	.short	0x000c


	//----- nvinfo : EIATTR_SW_WAR
	.align		4
.L_19:
        /*005c*/ 	.byte	0x04, 0x36
        /*005e*/ 	.short	(.L_21 - .L_20)
.L_20:
        /*0060*/ 	.word	0x00000008
.L_21:


//--------------------- .nv.callgraph             --------------------------
	.section	.nv.callgraph,"",@"SHT_CUDA_CALLGRAPH"
	.align	4
	.sectionentsize	8
	.align		4
        /*0000*/ 	.word	0x00000000
	.align		4
        /*0004*/ 	.word	0xffffffff
	.align		4
        /*0008*/ 	.word	0x00000000
	.align		4
        /*000c*/ 	.word	0xfffffffe
	.align		4
        /*0010*/ 	.word	0x00000000
	.align		4
        /*0014*/ 	.word	0xfffffffd
	.align		4
        /*0018*/ 	.word	0x00000000
	.align		4
        /*001c*/ 	.word	0xfffffffc


//--------------------- .text.triton_poi_fused__to_copy_11 --------------------------
	.section	.text.triton_poi_fused__to_copy_11,"ax",@progbits
	.align	128
        .global         triton_poi_fused__to_copy_11
        .type           triton_poi_fused__to_copy_11,@function
        .size           triton_poi_fused__to_copy_11,(.L_x_1 - triton_poi_fused__to_copy_11)
        .other          triton_poi_fused__to_copy_11,@"STO_CUDA_ENTRY STV_DEFAULT"
triton_poi_fused__to_copy_11:
.text.triton_poi_fused__to_copy_11:
[----:B------:R-:W0:Y:S02]  /*0000*/  LDC R1, c[0x0][0x28] ;  /* 0x00000a00ff017b82 */ /* 0x000e240000000800 */
[----:B------:R-:W1:Y:S01]  /*0010*/  S2R R6, SR_TID.X ;  /* 0x0000000000067919 */ /* 0x000e620000002100 */
[----:B------:R-:W-:Y:S01]  /*0020*/  IMAD.MOV.U32 R7, RZ, RZ, 0x3f400000 ;  /* 0x3f400000ff077424 */ /* 0x000fe200078e00ff */
[----:B------:R-:W2:Y:S01]  /*0030*/  LDC.64 R2, c[0x0][0x210] ;  /* 0x00008400ff027b82 */ /* 0x000ea20000000a00 */
[----:B------:R-:W3:Y:S01]  /*0040*/  S2R R5, SR_CTAID.X ;  /* 0x0000000000057919 */ /* 0x000ee20000002500 */
[C---:B-1----:R-:W-:Y:S02]  /*0050*/  LOP3.LUT R0, R6.reuse, 0x3, RZ, 0xc0, !PT ;  /* 0x0000000306007812 */ /* 0x042fe400078ec0ff */
[----:B------:R-:W-:-:S03]  /*0060*/  LOP3.LUT P0, RZ, R6, 0x1c, RZ, 0xc0, !PT ;  /* 0x0000001c06ff7812 */ /* 0x000fc6000780c0ff */
[----:B---3--:R-:W-:-:S04]  /*0070*/  IMAD R5, R5, 0x4, R0 ;  /* 0x0000000405057824 */ /* 0x008fc800078e0200 */
[C---:B--2---:R-:W-:Y:S01]  /*0080*/  IMAD.WIDE R2, R5.reuse, 0x8, R2 ;  /* 0x0000000805027825 */ /* 0x044fe200078e0202 */
[----:B------:R-:W-:Y:S02]  /*0090*/  I2FP.F32.S32 R0, R5 ;  /* 0x0000000500007245 */ /* 0x000fe40000201400 */
[----:B------:R-:W-:-:S03]  /*00a0*/  ISETP.LT.AND P0, PT, R5, 0x4, !P0 ;  /* 0x000000040500780c */ /* 0x000fc60004701270 */
[----:B------:R-:W-:-:S04]  /*00b0*/  FADD R0, R0, 0.5 ;  /* 0x3f00000000007421 */ /* 0x000fc80000000000 */
[----:B------:R-:W-:-:S05]  /*00c0*/  FFMA R0, R0, R7, -0.5 ;  /* 0xbf00000000007423 */ /* 0x000fca0000000007 */
[----:B------:R-:W-:-:S04]  /*00d0*/  FMNMX R0, RZ, R0, !PT ;  /* 0x00000000ff007209 */ /* 0x000fc80007800000 */
[----:B------:R-:W1:Y:S02]  /*00e0*/  F2I.TRUNC.NTZ R4, R0 ;  /* 0x0000000000047305 */ /* 0x000e64000020f100 */
[----:B-1----:R-:W-:Y:S01]  /*00f0*/  SHF.R.S32.HI R5, RZ, 0x1f, R4 ;  /* 0x0000001fff057819 */ /* 0x002fe20000011404 */
[----:B------:R-:W-:Y:S06]  /*0100*/  @!P0 EXIT ;  /* 0x000000000000894d */ /* 0x000fec0003800000 */
[----:B------:R-:W-:Y:S02]  /*0110*/  ULDC.64 UR4, c[0x0][0x208] ;  /* 0x0000820000047ab9 */ /* 0x000fe40000000a00 */
[----:B------:R-:W-:Y:S01]  /*0120*/  STG.E.64 desc[UR4][R2.64], R4 ;  /* 0x0000000402007986 */ /* 0x000fe2000c101b04 */
[----:B------:R-:W-:Y:S05]  /*0130*/  EXIT ;  /* 0x000000000000794d */ /* 0x000fea0003800000 */
.L_x_0:
[----:B------:R-:W-:-:S00]  /*0140*/  BRA `(.L_x_0) ;  /* 0xfffffffc00fc7947 */ /* 0x000fc0000383ffff */
[----:B------:R-:W-:-:S00]  /*0150*/  NOP ;  /* 0x0000000000007918 */ /* 0x000fc00000000000 */
        /* <DEDUP_REMOVED lines=10> */
.L_x_1:


//--------------------- .nv.constant0.triton_poi_fused__to_copy_11 --------------------------
	.section	.nv.constant0.triton_poi_fused__to_copy_11,"a",@progbits
	.sectionflags	@""
	.align	4
.nv.constant0.triton_poi_fused__to_copy_11:
	.zero		540
